	.headerflags	@"EF_CUDA_TEXMODE_UNIFIED EF_CUDA_64BIT_ADDRESS EF_CUDA_ACCELERATORS EF_CUDA_SM90 EF_CUDA_VIRTUAL_SM(EF_CUDA_SM90)"
	.elftype	@"ET_EXEC"


//--------------------- .nv.info                  --------------------------
	.section	.nv.info,"",@"SHT_CUDA_INFO"
	.align	4


	//----- nvinfo : EIATTR_REGCOUNT
	.align		4
        /*0000*/ 	.byte	0x04, 0x2f
        /*0002*/ 	.short	(.L_1 - .L_0)
	.align		4
.L_0:
        /*0004*/ 	.word	index@(triton_poi_fused_convolution_1)
        /*0008*/ 	.word	0x00000010


	//----- nvinfo : EIATTR_MIN_STACK_SIZE
	.align		4
.L_1:
        /*000c*/ 	.byte	0x04, 0x12
        /*000e*/ 	.short	(.L_3 - .L_2)
	.align		4
.L_2:
        /*0010*/ 	.word	index@(triton_poi_fused_convolution_1)
        /*0014*/ 	.word	0x00000000


	//----- nvinfo : EIATTR_FRAME_SIZE
	.align		4
.L_3:
        /*0018*/ 	.byte	0x04, 0x11
        /*001a*/ 	.short	(.L_5 - .L_4)
	.align		4
.L_4:
        /*001c*/ 	.word	index@(triton_poi_fused_convolution_1)
        /*0020*/ 	.word	0x00000000


	//----- nvinfo : EIATTR_MIN_STACK_SIZE
	.align		4
.L_5:
        /*0024*/ 	.byte	0x04, 0x12
        /*0026*/ 	.short	(.L_7 - .L_6)
	.align		4
.L_6:
        /*0028*/ 	.word	index@(triton_poi_fused_convolution_1)
        /*002c*/ 	.word	0x00000000
.L_7:


//--------------------- .nv.info.triton_poi_fused_convolution_1 --------------------------
	.section	.nv.info.triton_poi_fused_convolution_1,"",@"SHT_CUDA_INFO"
	.sectionflags	@""
	.align	4


	//----- nvinfo : EIATTR_CUDA_API_VERSION
	.align		4
        /*0000*/ 	.byte	0x04, 0x37
        /*0002*/ 	.short	(.L_9 - .L_8)
.L_8:
        /*0004*/ 	.word	0x0000007c


	//----- nvinfo : EIATTR_KPARAM_INFO
	.align		4
.L_9:
        /*0008*/ 	.byte	0x04, 0x17
        /*000a*/ 	.short	(.L_11 - .L_10)
.L_10:
        /*000c*/ 	.word	0x00000000
        /*0010*/ 	.short	0x0004
        /*0012*/ 	.short	0x001c
        /*0014*/ 	.byte	0x00, 0xf0, 0x11, 0x00


	//----- nvinfo : EIATTR_KPARAM_INFO
	.align		4
.L_11:
        /*0018*/ 	.byte	0x04, 0x17
        /*001a*/ 	.short	(.L_13 - .L_12)
.L_12:
        /*001c*/ 	.word	0x00000000
        /*0020*/ 	.short	0x0003
        /*0022*/ 	.short	0x0018
        /*0024*/ 	.byte	0x00, 0xf0, 0x11, 0x00


	//----- nvinfo : EIATTR_KPARAM_INFO
	.align		4
.L_13:
        /*0028*/ 	.byte	0x04, 0x17
        /*002a*/ 	.short	(.L_15 - .L_14)
.L_14:
        /*002c*/ 	.word	0x00000000
        /*0030*/ 	.short	0x0002
        /*0032*/ 	.short	0x0010
        /*0034*/ 	.byte	0x00, 0xf4, 0x21, 0x00


	//----- nvinfo : EIATTR_KPARAM_INFO
	.align		4
.L_15:
        /*0038*/ 	.byte	0x04, 0x17
        /*003a*/ 	.short	(.L_17 - .L_16)
.L_16:
        /*003c*/ 	.word	0x00000000
        /*0040*/ 	.short	0x0001
        /*0042*/ 	.short	0x0008
        /*0044*/ 	.byte	0x00, 0xf4, 0x21, 0x00


	//----- nvinfo : EIATTR_KPARAM_INFO
	.align		4
.L_17:
        /*0048*/ 	.byte	0x04, 0x17
        /*004a*/ 	.short	(.L_19 - .L_18)
.L_18:
        /*004c*/ 	.word	0x00000000
        /*0050*/ 	.short	0x0000
        /*0052*/ 	.short	0x0000
        /*0054*/ 	.byte	0x00, 0xf4, 0x21, 0x00


	//----- nvinfo : EIATTR_SPARSE_MMA_MASK
	.align		4
.L_19:
        /*0058*/ 	.byte	0x03, 0x50
        /*005a*/ 	.short	0x0000


	//----- nvinfo : EIATTR_MAXREG_COUNT
	.align		4
        /*005c*/ 	.byte	0x03, 0x1b
        /*005e*/ 	.short	0x00ff


	//----- nvinfo : EIATTR_EXIT_INSTR_OFFSETS
	.align		4
        /*0060*/ 	.byte	0x04, 0x1c
        /*0062*/ 	.short	(.L_21 - .L_20)


	//   ....[0]....
.L_20:
        /*0064*/ 	.word	0x00000330


	//   ....[1]....
        /*0068*/ 	.word	0x00000390


	//----- nvinfo : EIATTR_REQNTID
	.align		4
.L_21:
        /*006c*/ 	.byte	0x04, 0x10
        /*006e*/ 	.short	(.L_23 - .L_22)
.L_22:
        /*0070*/ 	.word	0x00000020
        /*0074*/ 	.word	0x00000001
        /*0078*/ 	.word	0x00000001


	//----- nvinfo : EIATTR_CBANK_PARAM_SIZE
	.align		4
.L_23:
        /*007c*/ 	.byte	0x03, 0x19
        /*007e*/ 	.short	0x0020


	//----- nvinfo : EIATTR_PARAM_CBANK
	.align		4
        /*0080*/ 	.byte	0x04, 0x0a
        /*0082*/ 	.short	(.L_25 - .L_24)
	.align		4
.L_24:
        /*0084*/ 	.word	index@(.nv.constant0.triton_poi_fused_convolution_1)
        /*0088*/ 	.short	0x0210
        /*008a*/ 	.short	0x0020


	//----- nvinfo : EIATTR_SW_WAR
	.align		4
.L_25:
        /*008c*/ 	.byte	0x04, 0x36
        /*008e*/ 	.short	(.L_27 - .L_26)
.L_26:
        /*0090*/ 	.word	0x00000008
.L_27:


//--------------------- .nv.callgraph             --------------------------
	.section	.nv.callgraph,"",@"SHT_CUDA_CALLGRAPH"
	.align	4
	.sectionentsize	8
	.align		4
        /*0000*/ 	.word	0x00000000
	.align		4
        /*0004*/ 	.word	0xffffffff
	.align		4
        /*0008*/ 	.word	0x00000000
	.align		4
        /*000c*/ 	.word	0xfffffffe
	.align		4
        /*0010*/ 	.word	0x00000000
	.align		4
        /*0014*/ 	.word	0xfffffffd
	.align		4
        /*0018*/ 	.word	0x00000000
	.align		4
        /*001c*/ 	.word	0xfffffffc


//--------------------- .text.triton_poi_fused_convolution_1 --------------------------
	.section	.text.triton_poi_fused_convolution_1,"ax",@progbits
	.sectionflags	@"SHF_BARRIERS=1"
	.align	128
        .global         triton_poi_fused_convolution_1
        .type           triton_poi_fused_convolution_1,@function
        .size           triton_poi_fused_convolution_1,(.L_x_1 - triton_poi_fused_convolution_1)
        .other          triton_poi_fused_convolution_1,@"STO_CUDA_ENTRY STV_DEFAULT"
triton_poi_fused_convolution_1:
.text.triton_poi_fused_convolution_1:
[----:B------:R-:W0:Y:S02]  /*0000*/  LDC R1, c[0x0][0x28] ;  /* 0x00000a00ff017b82 */ /* 0x000e240000000800 */
[----:B------:R-:W1:Y:S01]  /*0010*/  S2R R0, SR_CTAID.Y ;  /* 0x0000000000007919 */ /* 0x000e620000002600 */
[----:B------:R-:W2:Y:S01]  /*0020*/  LDC.64 R4, c[0x0][0x218] ;  /* 0x00008600ff047b82 */ /* 0x000ea20000000a00 */
[----:B------:R-:W-:Y:S01]  /*0030*/  ULDC.64 UR6, c[0x0][0x208] ;  /* 0x0000820000067ab9 */ /* 0x000fe20000000a00 */
[----:B------:R-:W3:Y:S01]  /*0040*/  S2R R13, SR_TID.X ;  /* 0x00000000000d7919 */ /* 0x000ee20000002100 */
[----:B------:R-:W4:Y:S05]  /*0050*/  S2R R8, SR_CTAID.X ;  /* 0x0000000000087919 */ /* 0x000f2a0000002500 */
[----:B------:R-:W5:Y:S01]  /*0060*/  LDC.64 R2, c[0x0][0x210] ;  /* 0x00008400ff027b82 */ /* 0x000f620000000a00 */
[----:B-1----:R-:W-:Y:S01]  /*0070*/  IMAD.SHL.U32 R0, R0, 0x10, RZ ;  /* 0x0000001000007824 */ /* 0x002fe200078e00ff */
[----:B---3--:R-:W-:-:S04]  /*0080*/  SHF.R.U32.HI R9, RZ, 0x4, R13 ;  /* 0x00000004ff097819 */ /* 0x008fc8000001160d */
[----:B------:R-:W-:Y:S01]  /*0090*/  LOP3.LUT R6, R0, 0xf, R13, 0xf8, !PT ;  /* 0x0000000f00067812 */ /* 0x000fe200078ef80d */
[----:B----4-:R-:W-:Y:S01]  /*00a0*/  IMAD.SHL.U32 R8, R8, 0x2, RZ ;  /* 0x0000000208087824 */ /* 0x010fe200078e00ff */
[----:B------:R-:W-:Y:S02]  /*00b0*/  SGXT.U32 R9, R9, 0x1 ;  /* 0x000000010909781a */ /* 0x000fe40000000000 */
[----:B------:R-:W-:Y:S02]  /*00c0*/  SHF.R.S32.HI R7, RZ, 0x1f, R6 ;  /* 0x0000001fff077819 */ /* 0x000fe40000011406 */
[----:B------:R-:W-:Y:S02]  /*00d0*/  ISETP.GE.AND P1, PT, R6, 0x10, PT ;  /* 0x000000100600780c */ /* 0x000fe40003f26270 */
[----:B------:R-:W-:Y:S02]  /*00e0*/  LEA.HI R10, R7, R6, RZ, 0x2 ;  /* 0x00000006070a7211 */ /* 0x000fe400078f10ff */
[----:B------:R-:W-:-:S02]  /*00f0*/  LOP3.LUT R7, R8, R9, RZ, 0xfc, !PT ;  /* 0x0000000908077212 */ /* 0x000fc400078efcff */
[C---:B------:R-:W-:Y:S01]  /*0100*/  LOP3.LUT R11, R10.reuse, 0xfffffffc, RZ, 0xc0, !PT ;  /* 0xfffffffc0a0b7812 */ /* 0x040fe200078ec0ff */
[----:B------:R-:W-:Y:S01]  /*0110*/  IMAD.SHL.U32 R10, R10, 0x4, RZ ;  /* 0x000000040a0a7824 */ /* 0x000fe200078e00ff */
[----:B------:R-:W-:-:S03]  /*0120*/  ISETP.GE.AND P0, PT, R7, 0x4, PT ;  /* 0x000000040700780c */ /* 0x000fc60003f06270 */
[----:B------:R-:W-:Y:S01]  /*0130*/  IMAD.IADD R11, R6, 0x1, -R11 ;  /* 0x00000001060b7824 */ /* 0x000fe200078e0a0b */
[----:B------:R-:W-:Y:S02]  /*0140*/  LOP3.LUT R10, R10, 0xfffffff0, RZ, 0xc0, !PT ;  /* 0xfffffff00a0a7812 */ /* 0x000fe400078ec0ff */
[----:B------:R-:W-:Y:S01]  /*0150*/  ISETP.LT.AND P0, PT, R6, 0x10, !P0 ;  /* 0x000000100600780c */ /* 0x000fe20004701270 */
[----:B------:R-:W-:Y:S02]  /*0160*/  IMAD R7, R7, 0x4, R11 ;  /* 0x0000000407077824 */ /* 0x000fe400078e020b */
[----:B--2---:R-:W-:-:S04]  /*0170*/  IMAD.WIDE R4, R11, 0x4, R4 ;  /* 0x000000040b047825 */ /* 0x004fc800078e0204 */
[----:B------:R-:W-:Y:S02]  /*0180*/  IMAD.IADD R7, R7, 0x1, R10 ;  /* 0x0000000107077824 */ /* 0x000fe400078e020a */
[----:B------:R-:W-:Y:S02]  /*0190*/  IMAD.MOV.U32 R11, RZ, RZ, RZ ;  /* 0x000000ffff0b7224 */ /* 0x000fe400078e00ff */
[----:B------:R-:W-:Y:S02]  /*01a0*/  IMAD.MOV.U32 R6, RZ, RZ, RZ ;  /* 0x000000ffff067224 */ /* 0x000fe400078e00ff */
[----:B-----5:R-:W-:Y:S02]  /*01b0*/  IMAD.WIDE R2, R7, 0x4, R2 ;  /* 0x0000000407027825 */ /* 0x020fe400078e0202 */
[----:B------:R-:W2:Y:S04]  /*01c0*/  @!P1 LDG.E.EL R11, desc[UR6][R4.64] ;  /* 0x00000006040b9981 */ /* 0x000ea8000c2e1900 */
[----:B------:R1:W2:Y:S01]  /*01d0*/  @P0 LDG.E.EL R6, desc[UR6][R2.64] ;  /* 0x0000000602060981 */ /* 0x0002a2000c2e1900 */
[----:B------:R-:W3:Y:S01]  /*01e0*/  S2UR UR5, SR_CgaCtaId ;  /* 0x00000000000579c3 */ /* 0x000ee20000008800 */
[----:B------:R-:W-:Y:S01]  /*01f0*/  IMAD.SHL.U32 R10, R13, 0x2, RZ ;  /* 0x000000020d0a7824 */ /* 0x000fe200078e00ff */
[----:B------:R-:W-:Y:S01]  /*0200*/  UMOV UR4, 0x400 ;  /* 0x0000040000047882 */ /* 0x000fe20000000000 */
[----:B------:R-:W-:-:S02]  /*0210*/  SHF.R.U32.HI R7, RZ, 0x1, R13 ;  /* 0x00000001ff077819 */ /* 0x000fc4000001160d */
[----:B------:R-:W-:Y:S02]  /*0220*/  LOP3.LUT R8, R8, 0x1, R13, 0xf8, !PT ;  /* 0x0000000108087812 */ /* 0x000fe400078ef80d */
[----:B------:R-:W-:Y:S02]  /*0230*/  LOP3.LUT R12, R10, 0x1e, RZ, 0xc0, !PT ;  /* 0x0000001e0a0c7812 */ /* 0x000fe400078ec0ff */
[----:B------:R-:W-:Y:S02]  /*0240*/  LOP3.LUT R9, R9, 0x1e, R10, 0xf8, !PT ;  /* 0x0000001e09097812 */ /* 0x000fe400078ef80a */
[----:B------:R-:W-:Y:S02]  /*0250*/  SGXT.U32 R7, R7, 0x4 ;  /* 0x000000040707781a */ /* 0x000fe40000000000 */
[----:B------:R-:W-:Y:S02]  /*0260*/  ISETP.GE.AND P0, PT, R8, 0x4, PT ;  /* 0x000000040800780c */ /* 0x000fe40003f06270 */
[----:B------:R-:W-:-:S02]  /*0270*/  LOP3.LUT R7, R0, R7, RZ, 0xfc, !PT ;  /* 0x0000000700077212 */ /* 0x000fc400078efcff */
[----:B------:R-:W-:Y:S02]  /*0280*/  LOP3.LUT R10, R10, 0x3c, RZ, 0xc0, !PT ;  /* 0x0000003c0a0a7812 */ /* 0x000fe400078ec0ff */
[----:B------:R-:W-:Y:S02]  /*0290*/  ISETP.LT.AND P0, PT, R7, 0x10, !P0 ;  /* 0x000000100700780c */ /* 0x000fe40004701270 */
[----:B------:R-:W-:Y:S01]  /*02a0*/  LOP3.LUT R0, R13, 0x1f, RZ, 0xc0, !PT ;  /* 0x0000001f0d007812 */ /* 0x000fe200078ec0ff */
[----:B---3--:R-:W-:-:S06]  /*02b0*/  UPRMT UR4, UR5, 0x654, UR4 ;  /* 0x0000065405047896 */ /* 0x008fcc0008000004 */
[----:B------:R-:W-:Y:S01]  /*02c0*/  LEA R12, R12, UR4, 0x1 ;  /* 0x000000040c0c7c11 */ /* 0x000fe2000f8e08ff */
[----:B-1----:R-:W-:-:S04]  /*02d0*/  VIADD R3, R10, UR4 ;  /* 0x000000040a037c36 */ /* 0x002fc80008000000 */
[----:B------:R-:W-:Y:S02]  /*02e0*/  IMAD R9, R9, 0x4, R12 ;  /* 0x0000000409097824 */ /* 0x000fe400078e020c */
[----:B------:R-:W-:Y:S02]  /*02f0*/  IMAD R0, R0, 0x4, R3 ;  /* 0x0000000400007824 */ /* 0x000fe400078e0203 */
[----:B--2---:R-:W-:-:S05]  /*0300*/  FADD R6, R11, R6 ;  /* 0x000000060b067221 */ /* 0x004fca0000000000 */
[----:B------:R1:W-:Y:S01]  /*0310*/  STS [R9], R6 ;  /* 0x0000000609007388 */ /* 0x0003e20000000800 */
[----:B------:R-:W-:Y:S06]  /*0320*/  BAR.SYNC.DEFER_BLOCKING 0x0 ;  /* 0x0000000000007b1d */ /* 0x000fec0000010000 */
[----:B-1----:R-:W-:Y:S05]  /*0330*/  @!P0 EXIT ;  /* 0x000000000000894d */ /* 0x002fea0003800000 */
[----:B------:R-:W0:Y:S01]  /*0340*/  LDS R5, [R0] ;  /* 0x0000000000057984 */ /* 0x000e220000000800 */
[----:B------:R-:W1:Y:S01]  /*0350*/  LDC.64 R2, c[0x0][0x220] ;  /* 0x00008800ff027b82 */ /* 0x000e620000000a00 */
[----:B------:R-:W-:-:S04]  /*0360*/  IMAD R7, R7, 0x4, R8 ;  /* 0x0000000407077824 */ /* 0x000fc800078e0208 */
[----:B-1----:R-:W-:-:S05]  /*0370*/  IMAD.WIDE R2, R7, 0x4, R2 ;  /* 0x0000000407027825 */ /* 0x002fca00078e0202 */
[----:B0-----:R-:W-:Y:S01]  /*0380*/  STG.E desc[UR6][R2.64], R5 ;  /* 0x0000000502007986 */ /* 0x001fe2000c101906 */
[----:B------:R-:W-:Y:S05]  /*0390*/  EXIT ;  /* 0x000000000000794d */ /* 0x000fea0003800000 */
.L_x_0:
[----:B------:R-:W-:-:S00]  /*03a0*/  BRA `(.L_x_0) ;  /* 0xfffffffc00fc7947 */ /* 0x000fc0000383ffff */
[----:B------:R-:W-:-:S00]  /*03b0*/  NOP ;  /* 0x0000000000007918 */ /* 0x000fc00000000000 */
        /* <DEDUP_REMOVED lines=12> */
.L_x_1:


//--------------------- .nv.shared.triton_poi_fused_convolution_1 --------------------------
	.section	.nv.shared.triton_poi_fused_convolution_1,"aw",@nobits
	.sectionflags	@""
	.align	16
	.zero		1024


//--------------------- .nv.constant0.triton_poi_fused_convolution_1 --------------------------
	.section	.nv.constant0.triton_poi_fused_convolution_1,"a",@progbits
	.sectionflags	@""
	.align	4
.nv.constant0.triton_poi_fused_convolution_1:
	.zero		560
